//
// Generated by NVIDIA NVVM Compiler
//
// Compiler Build ID: CL-36424714
// Cuda compilation tools, release 13.0, V13.0.88
// Based on NVVM 20.0.0
//

.version 9.0
.target sm_100
.address_size 64

	// .globl	_Z16histogram_kernelPKiPiS1_if

.visible .entry _Z16histogram_kernelPKiPiS1_if(
	.param .u64 .ptr .align 1 _Z16histogram_kernelPKiPiS1_if_param_0,
	.param .u64 .ptr .align 1 _Z16histogram_kernelPKiPiS1_if_param_1,
	.param .u64 .ptr .align 1 _Z16histogram_kernelPKiPiS1_if_param_2,
	.param .u32 _Z16histogram_kernelPKiPiS1_if_param_3,
	.param .f32 _Z16histogram_kernelPKiPiS1_if_param_4
)
{
	.reg .pred 	%p<3>;
	.reg .b32 	%r<14>;
	.reg .b32 	%f<5>;
	.reg .b64 	%rd<12>;

	ld.param.u64 	%rd3, [_Z16histogram_kernelPKiPiS1_if_param_0];
	ld.param.u64 	%rd4, [_Z16histogram_kernelPKiPiS1_if_param_1];
	ld.param.u64 	%rd5, [_Z16histogram_kernelPKiPiS1_if_param_2];
	ld.param.u32 	%r2, [_Z16histogram_kernelPKiPiS1_if_param_3];
	ld.param.f32 	%f1, [_Z16histogram_kernelPKiPiS1_if_param_4];
	mov.u32 	%r3, %ctaid.x;
	mov.u32 	%r4, %ntid.x;
	mov.u32 	%r5, %tid.x;
	mad.lo.s32 	%r1, %r3, %r4, %r5;
	setp.ge.s32 	%p1, %r1, %r2;
	@%p1 bra 	$L__BB0_3;
	cvta.to.global.u64 	%rd6, %rd3;
	cvta.to.global.u64 	%rd7, %rd5;
	cvta.to.global.u64 	%rd8, %rd4;
	mul.wide.s32 	%rd9, %r1, 4;
	add.s64 	%rd1, %rd6, %rd9;
	ld.global.u32 	%r6, [%rd1];
	add.s32 	%r7, %r6, -1;
	cvt.rn.f32.s32 	%f2, %r7;
	div.rn.f32 	%f3, %f2, %f1;
	cvt.rmi.f32.f32 	%f4, %f3;
	cvt.rzi.s32.f32 	%r8, %f4;
	min.s32 	%r9, %r8, 127;
	mul.wide.s32 	%rd10, %r9, 4;
	add.s64 	%rd11, %rd8, %rd10;
	atom.global.add.u32 	%r10, [%rd11], 1;
	add.s64 	%rd2, %rd7, %rd10;
	ld.global.u32 	%r11, [%rd1];
	atom.relaxed.global.cas.b32 	%r12, [%rd2], 0, %r11;
	setp.ne.s32 	%p2, %r12, 0;
	@%p2 bra 	$L__BB0_3;
	ld.global.u32 	%r13, [%rd1];
	st.global.u32 	[%rd2], %r13;
$L__BB0_3:
	ret;

}


// ===== COMPILED SASS (sm_100) =====

	.target	sm_100

	.elftype	@"ET_EXEC"


//--------------------- .note.nv.tkinfo           --------------------------
	.section	.note.nv.tkinfo,"",@"SHT_NOTE"
	.sectionflags	@"SHF_NOTE_NV_TKINFO"
	.tkinfo
        /*0018*/ 	.word	0x00000002
        /*0030*/ 	.string	""
        /*0030*/ 	.string	"ptxas"
        /*0030*/ 	.string	"Cuda compilation tools, release 13.0, V13.0.88"
        /*0030*/ 	.string	"Build cuda_13.0.r13.0/compiler.36424714_0"
        /*0030*/ 	.string	"-arch sm_100 -m 64 "



//--------------------- .note.nv.cuinfo           --------------------------
	.section	.note.nv.cuinfo,"",@"SHT_NOTE"
	.sectionflags	@"SHF_NOTE_NV_CUINFO"
        /*0018*/ 	.short	0x0002
        /*001a*/ 	.short	0x0064
        /*001c*/ 	.short	0x0082
	.zero		2


//--------------------- .nv.info                  --------------------------
	.section	.nv.info,"",@"SHT_CUDA_INFO"
	.align	4


	//----- nvinfo : EIATTR_REGCOUNT
	.align		4
        /*0000*/ 	.byte	0x04, 0x2f
        /*0002*/ 	.short	(.L_1 - .L_0)
	.align		4
.L_0:
        /*0004*/ 	.word	index@(_Z16histogram_kernelPKiPiS1_if)
        /*0008*/ 	.word	0x00000010


	//----- nvinfo : EIATTR_FRAME_SIZE
	.align		4
.L_1:
        /*000c*/ 	.byte	0x04, 0x11
        /*000e*/ 	.short	(.L_3 - .L_2)
	.align		4
.L_2:
        /*0010*/ 	.word	index@($__internal_0_$__cuda_sm3x_div_rn_noftz_f32_slowpath)
        /*0014*/ 	.word	0x00000000


	//----- nvinfo : EIATTR_FRAME_SIZE
	.align		4
.L_3:
        /*0018*/ 	.byte	0x04, 0x11
        /*001a*/ 	.short	(.L_5 - .L_4)
	.align		4
.L_4:
        /*001c*/ 	.word	index@(_Z16histogram_kernelPKiPiS1_if)
        /*0020*/ 	.word	0x00000000


	//----- nvinfo : EIATTR_MIN_STACK_SIZE
	.align		4
.L_5:
        /*0024*/ 	.byte	0x04, 0x12
        /*0026*/ 	.short	(.L_7 - .L_6)
	.align		4
.L_6:
        /*0028*/ 	.word	index@(_Z16histogram_kernelPKiPiS1_if)
        /*002c*/ 	.word	0x00000000
.L_7:


//--------------------- .nv.compat                --------------------------
	.section	.nv.compat,"",@"SHT_CUDA_COMPAT_INFO"
	.align	4
        /*0000*/ 	.byte	0x02, 0x09, 0x00, 0x00, 0x02, 0x02, 0x01, 0x00, 0x02, 0x05, 0x05, 0x00, 0x03, 0x07, 0x01, 0x01
        /*0010*/ 	.byte	0x02, 0x03, 0x00, 0x00, 0x02, 0x06, 0x01, 0x00, 0x04, 0x0b, 0x08, 0x00, 0x01, 0x00, 0x00, 0x00
        /*0020*/ 	.byte	0x00, 0x00, 0x00, 0x00


//--------------------- .nv.info._Z16histogram_kernelPKiPiS1_if --------------------------
	.section	.nv.info._Z16histogram_kernelPKiPiS1_if,"",@"SHT_CUDA_INFO"
	.sectionflags	@""
	.align	4


	//----- nvinfo : EIATTR_CUDA_API_VERSION
	.align		4
        /*0000*/ 	.byte	0x04, 0x37
        /*0002*/ 	.short	(.L_9 - .L_8)
.L_8:
        /*0004*/ 	.word	0x00000082


	//----- nvinfo : EIATTR_KPARAM_INFO
	.align		4
.L_9:
        /*0008*/ 	.byte	0x04, 0x17
        /*000a*/ 	.short	(.L_11 - .L_10)
.L_10:
        /*000c*/ 	.word	0x00000000
        /*0010*/ 	.short	0x0004
        /*0012*/ 	.short	0x001c
        /*0014*/ 	.byte	0x00, 0xf0, 0x11, 0x00


	//----- nvinfo : EIATTR_KPARAM_INFO
	.align		4
.L_11:
        /*0018*/ 	.byte	0x04, 0x17
        /*001a*/ 	.short	(.L_13 - .L_12)
.L_12:
        /*001c*/ 	.word	0x00000000
        /*0020*/ 	.short	0x0003
        /*0022*/ 	.short	0x0018
        /*0024*/ 	.byte	0x00, 0xf0, 0x11, 0x00


	//----- nvinfo : EIATTR_KPARAM_INFO
	.align		4
.L_13:
        /*0028*/ 	.byte	0x04, 0x17
        /*002a*/ 	.short	(.L_15 - .L_14)
.L_14:
        /*002c*/ 	.word	0x00000000
        /*0030*/ 	.short	0x0002
        /*0032*/ 	.short	0x0010
        /*0034*/ 	.byte	0x00, 0xf5, 0x21, 0x00


	//----- nvinfo : EIATTR_KPARAM_INFO
	.align		4
.L_15:
        /*0038*/ 	.byte	0x04, 0x17
        /*003a*/ 	.short	(.L_17 - .L_16)
.L_16:
        /*003c*/ 	.word	0x00000000
        /*0040*/ 	.short	0x0001
        /*0042*/ 	.short	0x0008
        /*0044*/ 	.byte	0x00, 0xf5, 0x21, 0x00


	//----- nvinfo : EIATTR_KPARAM_INFO
	.align		4
.L_17:
        /*0048*/ 	.byte	0x04, 0x17
        /*004a*/ 	.short	(.L_19 - .L_18)
.L_18:
        /*004c*/ 	.word	0x00000000
        /*0050*/ 	.short	0x0000
        /*0052*/ 	.short	0x0000
        /*0054*/ 	.byte	0x00, 0xf5, 0x21, 0x00


	//----- nvinfo : EIATTR_SPARSE_MMA_MASK
	.align		4
.L_19:
        /*0058*/ 	.byte	0x03, 0x50
        /*005a*/ 	.short	0x0000


	//----- nvinfo : EIATTR_MAXREG_COUNT
	.align		4
        /*005c*/ 	.byte	0x03, 0x1b
        /*005e*/ 	.short	0x00ff


	//----- nvinfo : EIATTR_MERCURY_ISA_VERSION
	.align		4
        /*0060*/ 	.byte	0x03, 0x5f
        /*0062*/ 	.short	0x0101


	//----- nvinfo : EIATTR_VRC_CTA_INIT_COUNT
	.align		4
        /*0064*/ 	.byte	0x02, 0x4a
	.zero		1
	.zero		1


	//----- nvinfo : EIATTR_EXIT_INSTR_OFFSETS
	.align		4
        /*0068*/ 	.byte	0x04, 0x1c
        /*006a*/ 	.short	(.L_21 - .L_20)


	//   ....[0]....
.L_20:
        /*006c*/ 	.word	0x00000070


	//   ....[1]....
        /*0070*/ 	.word	0x00000280


	//   ....[2]....
        /*0074*/ 	.word	0x000002b0


	//----- nvinfo : EIATTR_CRS_STACK_SIZE
	.align		4
.L_21:
        /*0078*/ 	.byte	0x04, 0x1e
        /*007a*/ 	.short	(.L_23 - .L_22)
.L_22:
        /*007c*/ 	.word	0x00000000


	//----- nvinfo : EIATTR_CBANK_PARAM_SIZE
	.align		4
.L_23:
        /*0080*/ 	.byte	0x03, 0x19
        /*0082*/ 	.short	0x0020


	//----- nvinfo : EIATTR_PARAM_CBANK
	.align		4
        /*0084*/ 	.byte	0x04, 0x0a
        /*0086*/ 	.short	(.L_25 - .L_24)
	.align		4
.L_24:
        /*0088*/ 	.word	index@(.nv.constant0._Z16histogram_kernelPKiPiS1_if)
        /*008c*/ 	.short	0x0380
        /*008e*/ 	.short	0x0020


	//----- nvinfo : EIATTR_SW_WAR
	.align		4
.L_25:
        /*0090*/ 	.byte	0x04, 0x36
        /*0092*/ 	.short	(.L_27 - .L_26)
.L_26:
        /*0094*/ 	.word	0x00000008
.L_27:


//--------------------- .nv.callgraph             --------------------------
	.section	.nv.callgraph,"",@"SHT_CUDA_CALLGRAPH"
	.align	4
	.sectionentsize	8
	.align		4
        /*0000*/ 	.word	0x00000000
	.align		4
        /*0004*/ 	.word	0xffffffff
	.align		4
        /*0008*/ 	.word	0x00000000
	.align		4
        /*000c*/ 	.word	0xfffffffe
	.align		4
        /*0010*/ 	.word	0x00000000
	.align		4
        /*0014*/ 	.word	0xfffffffd
	.align		4
        /*0018*/ 	.word	0x00000000
	.align		4
        /*001c*/ 	.word	0xfffffffc


//--------------------- .text._Z16histogram_kernelPKiPiS1_if --------------------------
	.section	.text._Z16histogram_kernelPKiPiS1_if,"ax",@progbits
	.align	128
        .global         _Z16histogram_kernelPKiPiS1_if
        .type           _Z16histogram_kernelPKiPiS1_if,@function
        .size           _Z16histogram_kernelPKiPiS1_if,(.L_x_14 - _Z16histogram_kernelPKiPiS1_if)
        .other          _Z16histogram_kernelPKiPiS1_if,@"STO_CUDA_ENTRY STV_DEFAULT"
_Z16histogram_kernelPKiPiS1_if:
.text._Z16histogram_kernelPKiPiS1_if:
[----:B------:R-:W-:Y:S01]  /*0000*/  LDC R1, c[0x0][0x37c] ;  /* 0x0000df00ff017b82 */ /* 0x000fe20000000800 */
[----:B------:R-:W0:Y:S07]  /*0010*/  S2R R0, SR_TID.X ;  /* 0x0000000000007919 */ /* 0x000e2e0000002100 */
[----:B------:R-:W0:Y:S01]  /*0020*/  S2UR UR4, SR_CTAID.X ;  /* 0x00000000000479c3 */ /* 0x000e220000002500 */
[----:B------:R-:W1:Y:S07]  /*0030*/  LDCU UR5, c[0x0][0x398] ;  /* 0x00007300ff0577ac */ /* 0x000e6e0008000800 */
[----:B------:R-:W0:Y:S02]  /*0040*/  LDC R3, c[0x0][0x360] ;  /* 0x0000d800ff037b82 */ /* 0x000e240000000800 */
[----:B0-----:R-:W-:-:S05]  /*0050*/  IMAD R3, R3, UR4, R0 ;  /* 0x0000000403037c24 */ /* 0x001fca000f8e0200 */
[----:B-1----:R-:W-:-:S13]  /*0060*/  ISETP.GE.AND P0, PT, R3, UR5, PT ;  /* 0x0000000503007c0c */ /* 0x002fda000bf06270 */
[----:B------:R-:W-:Y:S05]  /*0070*/  @P0 EXIT ;  /* 0x000000000000094d */ /* 0x000fea0003800000 */
[----:B------:R-:W0:Y:S01]  /*0080*/  LDC.64 R4, c[0x0][0x380] ;  /* 0x0000e000ff047b82 */ /* 0x000e220000000a00 */
[----:B------:R-:W1:Y:S07]  /*0090*/  LDCU.64 UR4, c[0x0][0x358] ;  /* 0x00006b00ff0477ac */ /* 0x000e6e0008000a00 */
[----:B------:R-:W2:Y:S01]  /*00a0*/  LDC R7, c[0x0][0x39c] ;  /* 0x0000e700ff077b82 */ /* 0x000ea20000000800 */
[----:B0-----:R-:W-:-:S05]  /*00b0*/  IMAD.WIDE R4, R3, 0x4, R4 ;  /* 0x0000000403047825 */ /* 0x001fca00078e0204 */
[----:B-1----:R-:W3:Y:S01]  /*00c0*/  LDG.E R0, desc[UR4][R4.64] ;  /* 0x0000000404007981 */ /* 0x002ee2000c1e1900 */
[----:B------:R-:W-:Y:S01]  /*00d0*/  BSSY.RECONVERGENT B0, `(.L_x_0) ;  /* 0x000000e000007945 */ /* 0x000fe20003800200 */
[----:B--2---:R-:W0:Y:S02]  /*00e0*/  MUFU.RCP R2, R7 ;  /* 0x0000000700027308 */ /* 0x004e240000001000 */
[----:B0-----:R-:W-:-:S04]  /*00f0*/  FFMA R3, R2, -R7, 1 ;  /* 0x3f80000002037423 */ /* 0x001fc80000000807 */
[----:B------:R-:W-:Y:S01]  /*0100*/  FFMA R3, R2, R3, R2 ;  /* 0x0000000302037223 */ /* 0x000fe20000000002 */
[----:B---3--:R-:W-:-:S05]  /*0110*/  VIADD R0, R0, 0xffffffff ;  /* 0xffffffff00007836 */ /* 0x008fca0000000000 */
[----:B------:R-:W-:-:S04]  /*0120*/  I2FP.F32.S32 R0, R0 ;  /* 0x0000000000007245 */ /* 0x000fc80000201400 */
[----:B------:R-:W0:Y:S01]  /*0130*/  FCHK P0, R0, R7 ;  /* 0x0000000700007302 */ /* 0x000e220000000000 */
[----:B------:R-:W-:-:S04]  /*0140*/  FFMA R2, R0, R3, RZ ;  /* 0x0000000300027223 */ /* 0x000fc800000000ff */
[----:B------:R-:W-:-:S04]  /*0150*/  FFMA R6, R2, -R7, R0 ;  /* 0x8000000702067223 */ /* 0x000fc80000000000 */
[----:B------:R-:W-:Y:S01]  /*0160*/  FFMA R8, R3, R6, R2 ;  /* 0x0000000603087223 */ /* 0x000fe20000000002 */
[----:B0-----:R-:W-:Y:S06]  /*0170*/  @!P0 BRA `(.L_x_1) ;  /* 0x00000000000c8947 */ /* 0x001fec0003800000 */
[----:B------:R-:W-:-:S07]  /*0180*/  MOV R2, 0x1a0 ;  /* 0x000001a000027802 */ /* 0x000fce0000000f00 */
[----:B------:R-:W-:Y:S05]  /*0190*/  CALL.REL.NOINC `($__internal_0_$__cuda_sm3x_div_rn_noftz_f32_slowpath) ;  /* 0x0000000000487944 */ /* 0x000fea0003c00000 */
[----:B------:R-:W-:-:S07]  /*01a0*/  IMAD.MOV.U32 R8, RZ, RZ, R0 ;  /* 0x000000ffff087224 */ /* 0x000fce00078e0000 */
.L_x_1:
[----:B------:R-:W-:Y:S05]  /*01b0*/  BSYNC.RECONVERGENT B0 ;  /* 0x0000000000007941 */ /* 0x000fea0003800200 */
.L_x_0:
[----:B------:R-:W0:Y:S01]  /*01c0*/  LDC.64 R2, c[0x0][0x388] ;  /* 0x0000e200ff027b82 */ /* 0x000e220000000a00 */
[----:B------:R-:W1:Y:S01]  /*01d0*/  F2I.FLOOR.NTZ R8, R8 ;  /* 0x0000000800087305 */ /* 0x000e620000207100 */
[----:B------:R-:W-:-:S06]  /*01e0*/  IMAD.MOV.U32 R11, RZ, RZ, 0x1 ;  /* 0x00000001ff0b7424 */ /* 0x000fcc00078e00ff */
[----:B------:R-:W2:Y:S01]  /*01f0*/  LDC.64 R6, c[0x0][0x390] ;  /* 0x0000e400ff067b82 */ /* 0x000ea20000000a00 */
[----:B-1----:R-:W-:-:S05]  /*0200*/  VIMNMX R9, PT, PT, R8, 0x7f, PT ;  /* 0x0000007f08097848 */ /* 0x002fca0003fe0100 */
[----:B0-----:R-:W-:-:S05]  /*0210*/  IMAD.WIDE R2, R9, 0x4, R2 ;  /* 0x0000000409027825 */ /* 0x001fca00078e0202 */
[----:B------:R0:W-:Y:S04]  /*0220*/  REDG.E.ADD.STRONG.GPU desc[UR4][R2.64], R11 ;  /* 0x0000000b0200798e */ /* 0x0001e8000c12e104 */
[----:B------:R-:W3:Y:S01]  /*0230*/  LDG.E R13, desc[UR4][R4.64] ;  /* 0x00000004040d7981 */ /* 0x000ee2000c1e1900 */
[----:B------:R-:W-:Y:S02]  /*0240*/  IMAD.MOV.U32 R12, RZ, RZ, RZ ;  /* 0x000000ffff0c7224 */ /* 0x000fe400078e00ff */
[----:B--2---:R-:W-:-:S05]  /*0250*/  IMAD.WIDE R6, R9, 0x4, R6 ;  /* 0x0000000409067825 */ /* 0x004fca00078e0206 */
[----:B---3--:R-:W2:Y:S02]  /*0260*/  ATOMG.E.CAS.STRONG.GPU PT, R0, [R6], R12, R13 ;  /* 0x0000000c060073a9 */ /* 0x008ea400001ee10d */
[----:B--2---:R-:W-:-:S13]  /*0270*/  ISETP.NE.AND P0, PT, R0, RZ, PT ;  /* 0x000000ff0000720c */ /* 0x004fda0003f05270 */
[----:B0-----:R-:W-:Y:S05]  /*0280*/  @P0 EXIT ;  /* 0x000000000000094d */ /* 0x001fea0003800000 */
[----:B------:R-:W2:Y:S04]  /*0290*/  LDG.E R5, desc[UR4][R4.64] ;  /* 0x0000000404057981 */ /* 0x000ea8000c1e1900 */
[----:B--2---:R-:W-:Y:S01]  /*02a0*/  STG.E desc[UR4][R6.64], R5 ;  /* 0x0000000506007986 */ /* 0x004fe2000c101904 */
[----:B------:R-:W-:Y:S05]  /*02b0*/  EXIT ;  /* 0x000000000000794d */ /* 0x000fea0003800000 */
        .weak           $__internal_0_$__cuda_sm3x_div_rn_noftz_f32_slowpath
        .type           $__internal_0_$__cuda_sm3x_div_rn_noftz_f32_slowpath,@function
        .size           $__internal_0_$__cuda_sm3x_div_rn_noftz_f32_slowpath,(.L_x_14 - $__internal_0_$__cuda_sm3x_div_rn_noftz_f32_slowpath)
$__internal_0_$__cuda_sm3x_div_rn_noftz_f32_slowpath:
[----:B------:R-:W0:Y:S01]  /*02c0*/  LDC R3, c[0x0][0x39c] ;  /* 0x0000e700ff037b82 */ /* 0x000e220000000800 */
[--C-:B------:R-:W-:Y:S01]  /*02d0*/  SHF.R.U32.HI R6, RZ, 0x17, R0.reuse ;  /* 0x00000017ff067819 */ /* 0x100fe20000011600 */
[----:B------:R-:W1:Y:S01]  /*02e0*/  LDCU UR6, c[0x0][0x39c] ;  /* 0x00007380ff0677ac */ /* 0x000e620008000800 */
[----:B------:R-:W-:Y:S01]  /*02f0*/  BSSY.RECONVERGENT B1, `(.L_x_2) ;  /* 0x0000064000017945 */ /* 0x000fe20003800200 */
[----:B------:R-:W-:Y:S01]  /*0300*/  IMAD.MOV.U32 R8, RZ, RZ, R0 ;  /* 0x000000ffff087224 */ /* 0x000fe200078e0000 */
[----:B------:R-:W-:-:S05]  /*0310*/  LOP3.LUT R6, R6, 0xff, RZ, 0xc0, !PT ;  /* 0x000000ff06067812 */ /* 0x000fca00078ec0ff */
[----:B------:R-:W-:Y:S02]  /*0320*/  VIADD R11, R6, 0xffffffff ;  /* 0xffffffff060b7836 */ /* 0x000fe40000000000 */
[----:B-1----:R-:W-:Y:S01]  /*0330*/  IMAD.U32 R9, RZ, RZ, UR6 ;  /* 0x00000006ff097e24 */ /* 0x002fe2000f8e00ff */
[----:B0-----:R-:W-:-:S04]  /*0340*/  SHF.R.U32.HI R7, RZ, 0x17, R3 ;  /* 0x00000017ff077819 */ /* 0x001fc80000011603 */
[----:B------:R-:W-:-:S05]  /*0350*/  LOP3.LUT R7, R7, 0xff, RZ, 0xc0, !PT ;  /* 0x000000ff07077812 */ /* 0x000fca00078ec0ff */
[----:B------:R-:W-:-:S05]  /*0360*/  VIADD R12, R7, 0xffffffff ;  /* 0xffffffff070c7836 */ /* 0x000fca0000000000 */
[----:B------:R-:W-:-:S04]  /*0370*/  ISETP.GT.U32.AND P0, PT, R12, 0xfd, PT ;  /* 0x000000fd0c00780c */ /* 0x000fc80003f04070 */
[----:B------:R-:W-:-:S13]  /*0380*/  ISETP.GT.U32.OR P0, PT, R11, 0xfd, P0 ;  /* 0x000000fd0b00780c */ /* 0x000fda0000704470 */
[----:B------:R-:W-:Y:S01]  /*0390*/  @!P0 IMAD.MOV.U32 R10, RZ, RZ, RZ ;  /* 0x000000ffff0a8224 */ /* 0x000fe200078e00ff */
[----:B------:R-:W-:Y:S06]  /*03a0*/  @!P0 BRA `(.L_x_3) ;  /* 0x00000000005c8947 */ /* 0x000fec0003800000 */
[----:B------:R-:W-:Y:S02]  /*03b0*/  FSETP.GTU.FTZ.AND P1, PT, |R3|, +INF , PT ;  /* 0x7f8000000300780b */ /* 0x000fe40003f3c200 */
[----:B------:R-:W-:-:S04]  /*03c0*/  FSETP.GTU.FTZ.AND P0, PT, |R0|, +INF , PT ;  /* 0x7f8000000000780b */ /* 0x000fc80003f1c200 */
[----:B------:R-:W-:-:S13]  /*03d0*/  PLOP3.LUT P0, PT, P0, P1, PT, 0xf8, 0x8f ;  /* 0x00000000008f781c */ /* 0x000fda0000703f70 */
[----:B------:R-:W-:Y:S05]  /*03e0*/  @P0 BRA `(.L_x_4) ;  /* 0x00000004004c0947 */ /* 0x000fea0003800000 */
[----:B------:R-:W-:-:S13]  /*03f0*/  LOP3.LUT P0, RZ, R9, 0x7fffffff, R8, 0xc8, !PT ;  /* 0x7fffffff09ff7812 */ /* 0x000fda000780c808 */
[----:B------:R-:W-:Y:S05]  /*0400*/  @!P0 BRA `(.L_x_5) ;  /* 0x00000004003c8947 */ /* 0x000fea0003800000 */
[C---:B------:R-:W-:Y:S02]  /*0410*/  FSETP.NEU.FTZ.AND P2, PT, |R0|.reuse, +INF , PT ;  /* 0x7f8000000000780b */ /* 0x040fe40003f5d200 */
[----:B------:R-:W-:Y:S02]  /*0420*/  FSETP.NEU.FTZ.AND P1, PT, |R3|, +INF , PT ;  /* 0x7f8000000300780b */ /* 0x000fe40003f3d200 */
[----:B------:R-:W-:-:S11]  /*0430*/  FSETP.NEU.FTZ.AND P0, PT, |R0|, +INF , PT ;  /* 0x7f8000000000780b */ /* 0x000fd60003f1d200 */
[----:B------:R-:W-:Y:S05]  /*0440*/  @!P1 BRA !P2, `(.L_x_5) ;  /* 0x00000004002c9947 */ /* 0x000fea0005000000 */
[----:B------:R-:W-:-:S04]  /*0450*/  LOP3.LUT P2, RZ, R8, 0x7fffffff, RZ, 0xc0, !PT ;  /* 0x7fffffff08ff7812 */ /* 0x000fc8000784c0ff */
[----:B------:R-:W-:-:S13]  /*0460*/  PLOP3.LUT P1, PT, P1, P2, PT, 0x2f, 0xf2 ;  /* 0x0000000000f2781c */ /* 0x000fda0000f24577 */
[----:B------:R-:W-:Y:S05]  /*0470*/  @P1 BRA `(.L_x_6) ;  /* 0x0000000400181947 */ /* 0x000fea0003800000 */
[----:B------:R-:W-:-:S04]  /*0480*/  LOP3.LUT P1, RZ, R9, 0x7fffffff, RZ, 0xc0, !PT ;  /* 0x7fffffff09ff7812 */ /* 0x000fc8000782c0ff */
[----:B------:R-:W-:-:S13]  /*0490*/  PLOP3.LUT P0, PT, P0, P1, PT, 0x2f, 0xf2 ;  /* 0x0000000000f2781c */ /* 0x000fda0000702577 */
[----:B------:R-:W-:Y:S05]  /*04a0*/  @P0 BRA `(.L_x_7) ;  /* 0x0000000400000947 */ /* 0x000fea0003800000 */
[----:B------:R-:W-:Y:S02]  /*04b0*/  ISETP.GE.AND P0, PT, R11, RZ, PT ;  /* 0x000000ff0b00720c */ /* 0x000fe40003f06270 */
[----:B------:R-:W-:-:S11]  /*04c0*/  ISETP.GE.AND P1, PT, R12, RZ, PT ;  /* 0x000000ff0c00720c */ /* 0x000fd60003f26270 */
[----:B------:R-:W-:Y:S02]  /*04d0*/  @P0 IMAD.MOV.U32 R10, RZ, RZ, RZ ;  /* 0x000000ffff0a0224 */ /* 0x000fe400078e00ff */
[----:B------:R-:W-:Y:S01]  /*04e0*/  @!P0 FFMA R8, R0, 1.84467440737095516160e+19, RZ ;  /* 0x5f80000000088823 */ /* 0x000fe200000000ff */
[----:B------:R-:W-:Y:S02]  /*04f0*/  @!P0 IMAD.MOV.U32 R10, RZ, RZ, -0x40 ;  /* 0xffffffc0ff0a8424 */ /* 0x000fe400078e00ff */
[----:B------:R-:W-:Y:S02]  /*0500*/  @!P1 FFMA R9, R3, 1.84467440737095516160e+19, RZ ;  /* 0x5f80000003099823 */ /* 0x000fe400000000ff */
[----:B------:R-:W-:-:S07]  /*0510*/  @!P1 VIADD R10, R10, 0x40 ;  /* 0x000000400a0a9836 */ /* 0x000fce0000000000 */
.L_x_3:
[----:B------:R-:W-:Y:S01]  /*0520*/  LEA R0, R7, 0xc0800000, 0x17 ;  /* 0xc080000007007811 */ /* 0x000fe200078eb8ff */
[----:B------:R-:W-:Y:S01]  /*0530*/  VIADD R6, R6, 0xffffff81 ;  /* 0xffffff8106067836 */ /* 0x000fe20000000000 */
[----:B------:R-:W-:Y:S03]  /*0540*/  BSSY.RECONVERGENT B2, `(.L_x_8) ;  /* 0x0000035000027945 */ /* 0x000fe60003800200 */
[----:B------:R-:W-:Y:S01]  /*0550*/  IMAD.IADD R9, R9, 0x1, -R0 ;  /* 0x0000000109097824 */ /* 0x000fe200078e0a00 */
[C---:B------:R-:W-:Y:S01]  /*0560*/  IADD3 R7, PT, PT, R6.reuse, 0x7f, -R7 ;  /* 0x0000007f06077810 */ /* 0x040fe20007ffe807 */
[----:B------:R-:W-:Y:S02]  /*0570*/  IMAD R0, R6, -0x800000, R8 ;  /* 0xff80000006007824 */ /* 0x000fe400078e0208 */
[----:B------:R-:W0:Y:S01]  /*0580*/  MUFU.RCP R3, R9 ;  /* 0x0000000900037308 */ /* 0x000e220000001000 */
[----:B------:R-:W-:Y:S01]  /*0590*/  FADD.FTZ R11, -R9, -RZ ;  /* 0x800000ff090b7221 */ /* 0x000fe20000010100 */
[----:B------:R-:W-:-:S03]  /*05a0*/  IMAD.IADD R7, R7, 0x1, R10 ;  /* 0x0000000107077824 */ /* 0x000fc600078e020a */
[----:B0-----:R-:W-:-:S04]  /*05b0*/  FFMA R12, R3, R11, 1 ;  /* 0x3f800000030c7423 */ /* 0x001fc8000000000b */
[----:B------:R-:W-:-:S04]  /*05c0*/  FFMA R12, R3, R12, R3 ;  /* 0x0000000c030c7223 */ /* 0x000fc80000000003 */
[----:B------:R-:W-:-:S04]  /*05d0*/  FFMA R3, R0, R12, RZ ;  /* 0x0000000c00037223 */ /* 0x000fc800000000ff */
[----:B------:R-:W-:-:S04]  /*05e0*/  FFMA R8, R11, R3, R0 ;  /* 0x000000030b087223 */ /* 0x000fc80000000000 */
[----:B------:R-:W-:-:S04]  /*05f0*/  FFMA R13, R12, R8, R3 ;  /* 0x000000080c0d7223 */ /* 0x000fc80000000003 */
[----:B------:R-:W-:-:S04]  /*0600*/  FFMA R8, R11, R13, R0 ;  /* 0x0000000d0b087223 */ /* 0x000fc80000000000 */
[----:B------:R-:W-:-:S05]  /*0610*/  FFMA R0, R12, R8, R13 ;  /* 0x000000080c007223 */ /* 0x000fca000000000d */
[----:B------:R-:W-:-:S04]  /*0620*/  SHF.R.U32.HI R3, RZ, 0x17, R0 ;  /* 0x00000017ff037819 */ /* 0x000fc80000011600 */
[----:B------:R-:W-:-:S05]  /*0630*/  LOP3.LUT R3, R3, 0xff, RZ, 0xc0, !PT ;  /* 0x000000ff03037812 */ /* 0x000fca00078ec0ff */
[----:B------:R-:W-:-:S04]  /*0640*/  IMAD.IADD R9, R3, 0x1, R7 ;  /* 0x0000000103097824 */ /* 0x000fc800078e0207 */
[----:B------:R-:W-:-:S05]  /*0650*/  VIADD R3, R9, 0xffffffff ;  /* 0xffffffff09037836 */ /* 0x000fca0000000000 */
[----:B------:R-:W-:-:S13]  /*0660*/  ISETP.GE.U32.AND P0, PT, R3, 0xfe, PT ;  /* 0x000000fe0300780c */ /* 0x000fda0003f06070 */
[----:B------:R-:W-:Y:S05]  /*0670*/  @!P0 BRA `(.L_x_9) ;  /* 0x0000000000808947 */ /* 0x000fea0003800000 */
[----:B------:R-:W-:-:S13]  /*0680*/  ISETP.GT.AND P0, PT, R9, 0xfe, PT ;  /* 0x000000fe0900780c */ /* 0x000fda0003f04270 */
[----:B------:R-:W-:Y:S05]  /*0690*/  @P0 BRA `(.L_x_10) ;  /* 0x00000000006c0947 */ /* 0x000fea0003800000 */
[----:B------:R-:W-:-:S13]  /*06a0*/  ISETP.GE.AND P0, PT, R9, 0x1, PT ;  /* 0x000000010900780c */ /* 0x000fda0003f06270 */
[----:B------:R-:W-:Y:S05]  /*06b0*/  @P0 BRA `(.L_x_11) ;  /* 0x0000000000740947 */ /* 0x000fea0003800000 */
[----:B------:R-:W-:Y:S02]  /*06c0*/  ISETP.GE.AND P0, PT, R9, -0x18, PT ;  /* 0xffffffe80900780c */ /* 0x000fe40003f06270 */
[----:B------:R-:W-:-:S11]  /*06d0*/  LOP3.LUT R0, R0, 0x80000000, RZ, 0xc0, !PT ;  /* 0x8000000000007812 */ /* 0x000fd600078ec0ff */
[----:B------:R-:W-:Y:S05]  /*06e0*/  @!P0 BRA `(.L_x_11) ;  /* 0x0000000000688947 */ /* 0x000fea0003800000 */
[CCC-:B------:R-:W-:Y:S01]  /*06f0*/  FFMA.RZ R3, R12.reuse, R8.reuse, R13.reuse ;  /* 0x000000080c037223 */ /* 0x1c0fe2000000c00d */
[CCC-:B------:R-:W-:Y:S01]  /*0700*/  FFMA.RM R6, R12.reuse, R8.reuse, R13.reuse ;  /* 0x000000080c067223 */ /* 0x1c0fe2000000400d */
[C---:B------:R-:W-:Y:S02]  /*0710*/  ISETP.NE.AND P2, PT, R9.reuse, RZ, PT ;  /* 0x000000ff0900720c */ /* 0x040fe40003f45270 */
[----:B------:R-:W-:Y:S02]  /*0720*/  ISETP.NE.AND P1, PT, R9, RZ, PT ;  /* 0x000000ff0900720c */ /* 0x000fe40003f25270 */
[----:B------:R-:W-:Y:S01]  /*0730*/  LOP3.LUT R7, R3, 0x7fffff, RZ, 0xc0, !PT ;  /* 0x007fffff03077812 */ /* 0x000fe200078ec0ff */
[----:B------:R-:W-:Y:S01]  /*0740*/  FFMA.RP R3, R12, R8, R13 ;  /* 0x000000080c037223 */ /* 0x000fe2000000800d */
[----:B------:R-:W-:Y:S02]  /*0750*/  VIADD R8, R9, 0x20 ;  /* 0x0000002009087836 */ /* 0x000fe40000000000 */
[----:B------:R-:W-:Y:S01]  /*0760*/  LOP3.LUT R7, R7, 0x800000, RZ, 0xfc, !PT ;  /* 0x0080000007077812 */ /* 0x000fe200078efcff */
[----:B------:R-:W-:Y:S01]  /*0770*/  IMAD.MOV R9, RZ, RZ, -R9 ;  /* 0x000000ffff097224 */ /* 0x000fe200078e0a09 */
[----:B------:R-:W-:-:S02]  /*0780*/  FSETP.NEU.FTZ.AND P0, PT, R3, R6, PT ;  /* 0x000000060300720b */ /* 0x000fc40003f1d000 */
[----:B------:R-:W-:Y:S02]  /*0790*/  SHF.L.U32 R8, R7, R8, RZ ;  /* 0x0000000807087219 */ /* 0x000fe400000006ff */
[----:B------:R-:W-:Y:S02]  /*07a0*/  SEL R6, R9, RZ, P2 ;  /* 0x000000ff09067207 */ /* 0x000fe40001000000 */
[----:B------:R-:W-:Y:S02]  /*07b0*/  ISETP.NE.AND P1, PT, R8, RZ, P1 ;  /* 0x000000ff0800720c */ /* 0x000fe40000f25270 */
[----:B------:R-:W-:Y:S02]  /*07c0*/  SHF.R.U32.HI R6, RZ, R6, R7 ;  /* 0x00000006ff067219 */ /* 0x000fe40000011607 */
[----:B------:R-:W-:Y:S02]  /*07d0*/  PLOP3.LUT P0, PT, P0, P1, PT, 0xf8, 0x8f ;  /* 0x00000000008f781c */ /* 0x000fe40000703f70 */
[----:B------:R-:W-:-:S02]  /*07e0*/  SHF.R.U32.HI R8, RZ, 0x1, R6 ;  /* 0x00000001ff087819 */ /* 0x000fc40000011606 */
[----:B------:R-:W-:-:S04]  /*07f0*/  SEL R3, RZ, 0x1, !P0 ;  /* 0x00000001ff037807 */ /* 0x000fc80004000000 */
[----:B------:R-:W-:-:S04]  /*0800*/  LOP3.LUT R3, R3, 0x1, R8, 0xf8, !PT ;  /* 0x0000000103037812 */ /* 0x000fc800078ef808 */
[----:B------:R-:W-:-:S05]  /*0810*/  LOP3.LUT R3, R3, R6, RZ, 0xc0, !PT ;  /* 0x0000000603037212 */ /* 0x000fca00078ec0ff */
[----:B------:R-:W-:-:S05]  /*0820*/  IMAD.IADD R3, R8, 0x1, R3 ;  /* 0x0000000108037824 */ /* 0x000fca00078e0203 */
[----:B------:R-:W-:Y:S01]  /*0830*/  LOP3.LUT R0, R3, R0, RZ, 0xfc, !PT ;  /* 0x0000000003007212 */ /* 0x000fe200078efcff */
[----:B------:R-:W-:Y:S06]  /*0840*/  BRA `(.L_x_11) ;  /* 0x0000000000107947 */ /* 0x000fec0003800000 */
.L_x_10:
[----:B------:R-:W-:-:S04]  /*0850*/  LOP3.LUT R0, R0, 0x80000000, RZ, 0xc0, !PT ;  /* 0x8000000000007812 */ /* 0x000fc800078ec0ff */
[----:B------:R-:W-:Y:S01]  /*0860*/  LOP3.LUT R0, R0, 0x7f800000, RZ, 0xfc, !PT ;  /* 0x7f80000000007812 */ /* 0x000fe200078efcff */
[----:B------:R-:W-:Y:S06]  /*0870*/  BRA `(.L_x_11) ;  /* 0x0000000000047947 */ /* 0x000fec0003800000 */
.L_x_9:
[----:B------:R-:W-:-:S07]  /*0880*/  IMAD R0, R7, 0x800000, R0 ;  /* 0x0080000007007824 */ /* 0x000fce00078e0200 */
.L_x_11:
[----:B------:R-:W-:Y:S05]  /*0890*/  BSYNC.RECONVERGENT B2 ;  /* 0x0000000000027941 */ /* 0x000fea0003800200 */
.L_x_8:
[----:B------:R-:W-:Y:S05]  /*08a0*/  BRA `(.L_x_12) ;  /* 0x0000000000207947 */ /* 0x000fea0003800000 */
.L_x_7:
[----:B------:R-:W-:-:S04]  /*08b0*/  LOP3.LUT R0, R9, 0x80000000, R8, 0x48, !PT ;  /* 0x8000000009007812 */ /* 0x000fc800078e4808 */
[----:B------:R-:W-:Y:S01]  /*08c0*/  LOP3.LUT R0, R0, 0x7f800000, RZ, 0xfc, !PT ;  /* 0x7f80000000007812 */ /* 0x000fe200078efcff */
[----:B------:R-:W-:Y:S06]  /*08d0*/  BRA `(.L_x_12) ;  /* 0x0000000000147947 */ /* 0x000fec0003800000 */
.L_x_6:
[----:B------:R-:W-:Y:S01]  /*08e0*/  LOP3.LUT R0, R9, 0x80000000, R8, 0x48, !PT ;  /* 0x8000000009007812 */ /* 0x000fe200078e4808 */
[----:B------:R-:W-:Y:S06]  /*08f0*/  BRA `(.L_x_12) ;  /* 0x00000000000c7947 */ /* 0x000fec0003800000 */
.L_x_5:
[----:B------:R-:W0:Y:S01]  /*0900*/  MUFU.RSQ R0, -QNAN ;  /* 0xffc0000000007908 */ /* 0x000e220000001400 */
[----:B------:R-:W-:Y:S05]  /*0910*/  BRA `(.L_x_12) ;  /* 0x0000000000047947 */ /* 0x000fea0003800000 */
.L_x_4:
[----:B------:R-:W-:-:S07]  /*0920*/  FADD.FTZ R0, R0, R3 ;  /* 0x0000000300007221 */ /* 0x000fce0000010000 */
.L_x_12:
[----:B------:R-:W-:Y:S05]  /*0930*/  BSYNC.RECONVERGENT B1 ;  /* 0x0000000000017941 */ /* 0x000fea0003800200 */
.L_x_2:
[----:B------:R-:W-:-:S04]  /*0940*/  IMAD.MOV.U32 R3, RZ, RZ, 0x0 ;  /* 0x00000000ff037424 */ /* 0x000fc800078e00ff */
[----:B0-----:R-:W-:Y:S05]  /*0950*/  RET.REL.NODEC R2 `(_Z16histogram_kernelPKiPiS1_if) ;  /* 0xfffffff402a87950 */ /* 0x001fea0003c3ffff */
.L_x_13:
[----:B------:R-:W-:-:S00]  /*0960*/  BRA `(.L_x_13) ;  /* 0xfffffffc00fc7947 */ /* 0x000fc0000383ffff */
[----:B------:R-:W-:-:S00]  /*0970*/  NOP ;  /* 0x0000000000007918 */ /* 0x000fc00000000000 */
        /* <DEDUP_REMOVED lines=8> */
.L_x_14:


//--------------------- .nv.shared.reserved.0     --------------------------
	.section	.nv.shared.reserved.0,"aw",@nobits
	.weak		__nv_reservedSMEM_offset_0_alias
	.size		__nv_reservedSMEM_offset_0_alias, 0, 64
	.other		__nv_reservedSMEM_offset_0_alias,@"STO_CUDA_RESERVED_SHARED STV_DEFAULT"
__nv_reservedSMEM_offset_0_alias:
	.zero		0
	.zero		64


//--------------------- .nv.constant0._Z16histogram_kernelPKiPiS1_if --------------------------
	.section	.nv.constant0._Z16histogram_kernelPKiPiS1_if,"a",@progbits
	.sectionflags	@""
	.align	4
.nv.constant0._Z16histogram_kernelPKiPiS1_if:
	.zero		928


//--------------------- SYMBOLS --------------------------

	.type		.nv.reservedSmem.offset0,@object
	.size		.nv.reservedSmem.offset0,0x4
